//
// Generated by NVIDIA NVVM Compiler
//
// Compiler Build ID: CL-36424714
// Cuda compilation tools, release 13.0, V13.0.88
// Based on NVVM 20.0.0
//

.version 9.0
.target sm_100
.address_size 64

	// .globl	_Z12consumer_gpuPN4cuda3__46atomicIiLNS_3std3__412thread_scopeE0EEEPiS7_

.visible .entry _Z12consumer_gpuPN4cuda3__46atomicIiLNS_3std3__412thread_scopeE0EEEPiS7_(
	.param .u64 .ptr .align 1 _Z12consumer_gpuPN4cuda3__46atomicIiLNS_3std3__412thread_scopeE0EEEPiS7__param_0,
	.param .u64 .ptr .align 1 _Z12consumer_gpuPN4cuda3__46atomicIiLNS_3std3__412thread_scopeE0EEEPiS7__param_1,
	.param .u64 .ptr .align 1 _Z12consumer_gpuPN4cuda3__46atomicIiLNS_3std3__412thread_scopeE0EEEPiS7__param_2
)
{
	.reg .pred 	%p<2>;
	.reg .b32 	%r<3>;
	.reg .b64 	%rd<7>;

	ld.param.u64 	%rd1, [_Z12consumer_gpuPN4cuda3__46atomicIiLNS_3std3__412thread_scopeE0EEEPiS7__param_0];
	ld.param.u64 	%rd2, [_Z12consumer_gpuPN4cuda3__46atomicIiLNS_3std3__412thread_scopeE0EEEPiS7__param_1];
	ld.param.u64 	%rd3, [_Z12consumer_gpuPN4cuda3__46atomicIiLNS_3std3__412thread_scopeE0EEEPiS7__param_2];
$L__BB0_1:
	// begin inline asm
	ld.acquire.sys.b32 %r1,[%rd1];
	// end inline asm
	setp.eq.s32 	%p1, %r1, 0;
	@%p1 bra 	$L__BB0_1;
	cvta.to.global.u64 	%rd5, %rd2;
	cvta.to.global.u64 	%rd6, %rd3;
	ld.global.u32 	%r2, [%rd5];
	st.global.u32 	[%rd6], %r2;
	ret;

}
	// .globl	_Z12producer_gpuPN4cuda3__46atomicIiLNS_3std3__412thread_scopeE0EEEPiS7_
.visible .entry _Z12producer_gpuPN4cuda3__46atomicIiLNS_3std3__412thread_scopeE0EEEPiS7_(
	.param .u64 .ptr .align 1 _Z12producer_gpuPN4cuda3__46atomicIiLNS_3std3__412thread_scopeE0EEEPiS7__param_0,
	.param .u64 .ptr .align 1 _Z12producer_gpuPN4cuda3__46atomicIiLNS_3std3__412thread_scopeE0EEEPiS7__param_1,
	.param .u64 .ptr .align 1 _Z12producer_gpuPN4cuda3__46atomicIiLNS_3std3__412thread_scopeE0EEEPiS7__param_2
)
{
	.reg .b32 	%r<3>;
	.reg .b64 	%rd<4>;

	ld.param.u64 	%rd1, [_Z12producer_gpuPN4cuda3__46atomicIiLNS_3std3__412thread_scopeE0EEEPiS7__param_0];
	ld.param.u64 	%rd2, [_Z12producer_gpuPN4cuda3__46atomicIiLNS_3std3__412thread_scopeE0EEEPiS7__param_1];
	cvta.to.global.u64 	%rd3, %rd2;
	mov.b32 	%r2, 42;
	st.global.u32 	[%rd3], %r2;
	mov.b32 	%r1, 1;
	// begin inline asm
	st.release.sys.b32 [%rd1],%r1;
	// end inline asm
	ret;

}
	// .globl	_Z21init_using_gpu_kernelPN4cuda3__46atomicIiLNS_3std3__412thread_scopeE0EEEPi
.visible .entry _Z21init_using_gpu_kernelPN4cuda3__46atomicIiLNS_3std3__412thread_scopeE0EEEPi(
	.param .u64 .ptr .align 1 _Z21init_using_gpu_kernelPN4cuda3__46atomicIiLNS_3std3__412thread_scopeE0EEEPi_param_0,
	.param .u64 .ptr .align 1 _Z21init_using_gpu_kernelPN4cuda3__46atomicIiLNS_3std3__412thread_scopeE0EEEPi_param_1
)
{
	.reg .b32 	%r<2>;
	.reg .b64 	%rd<2>;

	ld.param.u64 	%rd1, [_Z21init_using_gpu_kernelPN4cuda3__46atomicIiLNS_3std3__412thread_scopeE0EEEPi_param_0];
	mov.b32 	%r1, 0;
	// begin inline asm
	st.relaxed.sys.b32 [%rd1],%r1;
	// end inline asm
	ret;

}


// ===== COMPILED SASS (sm_100) =====

	.target	sm_100

	.elftype	@"ET_EXEC"


//--------------------- .note.nv.tkinfo           --------------------------
	.section	.note.nv.tkinfo,"",@"SHT_NOTE"
	.sectionflags	@"SHF_NOTE_NV_TKINFO"
	.tkinfo
        /*0018*/ 	.word	0x00000002
        /*0030*/ 	.string	""
        /*0030*/ 	.string	"ptxas"
        /*0030*/ 	.string	"Cuda compilation tools, release 13.0, V13.0.88"
        /*0030*/ 	.string	"Build cuda_13.0.r13.0/compiler.36424714_0"
        /*0030*/ 	.string	"-arch sm_100 -m 64 "



//--------------------- .note.nv.cuinfo           --------------------------
	.section	.note.nv.cuinfo,"",@"SHT_NOTE"
	.sectionflags	@"SHF_NOTE_NV_CUINFO"
        /*0018*/ 	.short	0x0002
        /*001a*/ 	.short	0x0064
        /*001c*/ 	.short	0x0082
	.zero		2


//--------------------- .nv.info                  --------------------------
	.section	.nv.info,"",@"SHT_CUDA_INFO"
	.align	4


	//----- nvinfo : EIATTR_REGCOUNT
	.align		4
        /*0000*/ 	.byte	0x04, 0x2f
        /*0002*/ 	.short	(.L_1 - .L_0)
	.align		4
.L_0:
        /*0004*/ 	.word	index@(_Z12consumer_gpuPN4cuda3__46atomicIiLNS_3std3__412thread_scopeE0EEEPiS7_)
        /*0008*/ 	.word	0x00000008


	//----- nvinfo : EIATTR_FRAME_SIZE
	.align		4
.L_1:
        /*000c*/ 	.byte	0x04, 0x11
        /*000e*/ 	.short	(.L_3 - .L_2)
	.align		4
.L_2:
        /*0010*/ 	.word	index@(_Z12consumer_gpuPN4cuda3__46atomicIiLNS_3std3__412thread_scopeE0EEEPiS7_)
        /*0014*/ 	.word	0x00000000


	//----- nvinfo : EIATTR_REGCOUNT
	.align		4
.L_3:
        /*0018*/ 	.byte	0x04, 0x2f
        /*001a*/ 	.short	(.L_5 - .L_4)
	.align		4
.L_4:
        /*001c*/ 	.word	index@(_Z12producer_gpuPN4cuda3__46atomicIiLNS_3std3__412thread_scopeE0EEEPiS7_)
        /*0020*/ 	.word	0x0000000c


	//----- nvinfo : EIATTR_FRAME_SIZE
	.align		4
.L_5:
        /*0024*/ 	.byte	0x04, 0x11
        /*0026*/ 	.short	(.L_7 - .L_6)
	.align		4
.L_6:
        /*0028*/ 	.word	index@(_Z12producer_gpuPN4cuda3__46atomicIiLNS_3std3__412thread_scopeE0EEEPiS7_)
        /*002c*/ 	.word	0x00000000


	//----- nvinfo : EIATTR_REGCOUNT
	.align		4
.L_7:
        /*0030*/ 	.byte	0x04, 0x2f
        /*0032*/ 	.short	(.L_9 - .L_8)
	.align		4
.L_8:
        /*0034*/ 	.word	index@(_Z21init_using_gpu_kernelPN4cuda3__46atomicIiLNS_3std3__412thread_scopeE0EEEPi)
        /*0038*/ 	.word	0x00000006


	//----- nvinfo : EIATTR_FRAME_SIZE
	.align		4
.L_9:
        /*003c*/ 	.byte	0x04, 0x11
        /*003e*/ 	.short	(.L_11 - .L_10)
	.align		4
.L_10:
        /*0040*/ 	.word	index@(_Z21init_using_gpu_kernelPN4cuda3__46atomicIiLNS_3std3__412thread_scopeE0EEEPi)
        /*0044*/ 	.word	0x00000000


	//----- nvinfo : EIATTR_MIN_STACK_SIZE
	.align		4
.L_11:
        /*0048*/ 	.byte	0x04, 0x12
        /*004a*/ 	.short	(.L_13 - .L_12)
	.align		4
.L_12:
        /*004c*/ 	.word	index@(_Z21init_using_gpu_kernelPN4cuda3__46atomicIiLNS_3std3__412thread_scopeE0EEEPi)
        /*0050*/ 	.word	0x00000000


	//----- nvinfo : EIATTR_MIN_STACK_SIZE
	.align		4
.L_13:
        /*0054*/ 	.byte	0x04, 0x12
        /*0056*/ 	.short	(.L_15 - .L_14)
	.align		4
.L_14:
        /*0058*/ 	.word	index@(_Z12producer_gpuPN4cuda3__46atomicIiLNS_3std3__412thread_scopeE0EEEPiS7_)
        /*005c*/ 	.word	0x00000000


	//----- nvinfo : EIATTR_MIN_STACK_SIZE
	.align		4
.L_15:
        /*0060*/ 	.byte	0x04, 0x12
        /*0062*/ 	.short	(.L_17 - .L_16)
	.align		4
.L_16:
        /*0064*/ 	.word	index@(_Z12consumer_gpuPN4cuda3__46atomicIiLNS_3std3__412thread_scopeE0EEEPiS7_)
        /*0068*/ 	.word	0x00000000
.L_17:


//--------------------- .nv.compat                --------------------------
	.section	.nv.compat,"",@"SHT_CUDA_COMPAT_INFO"
	.align	4
        /*0000*/ 	.byte	0x02, 0x09, 0x00, 0x00, 0x02, 0x02, 0x01, 0x00, 0x02, 0x05, 0x05, 0x00, 0x03, 0x07, 0x01, 0x01
        /*0010*/ 	.byte	0x02, 0x03, 0x00, 0x00, 0x02, 0x06, 0x01, 0x00, 0x04, 0x0b, 0x08, 0x00, 0x09, 0x00, 0x00, 0x00
        /*0020*/ 	.byte	0x00, 0x00, 0x00, 0x00


//--------------------- .nv.info._Z21init_using_gpu_kernelPN4cuda3__46atomicIiLNS_3std3__412thread_scopeE0EEEPi --------------------------
	.section	.nv.info._Z21init_using_gpu_kernelPN4cuda3__46atomicIiLNS_3std3__412thread_scopeE0EEEPi,"",@"SHT_CUDA_INFO"
	.sectionflags	@""
	.align	4


	//----- nvinfo : EIATTR_CUDA_API_VERSION
	.align		4
        /*0000*/ 	.byte	0x04, 0x37
        /*0002*/ 	.short	(.L_19 - .L_18)
.L_18:
        /*0004*/ 	.word	0x00000082


	//----- nvinfo : EIATTR_KPARAM_INFO
	.align		4
.L_19:
        /*0008*/ 	.byte	0x04, 0x17
        /*000a*/ 	.short	(.L_21 - .L_20)
.L_20:
        /*000c*/ 	.word	0x00000000
        /*0010*/ 	.short	0x0001
        /*0012*/ 	.short	0x0008
        /*0014*/ 	.byte	0x00, 0xf5, 0x21, 0x00


	//----- nvinfo : EIATTR_KPARAM_INFO
	.align		4
.L_21:
        /*0018*/ 	.byte	0x04, 0x17
        /*001a*/ 	.short	(.L_23 - .L_22)
.L_22:
        /*001c*/ 	.word	0x00000000
        /*0020*/ 	.short	0x0000
        /*0022*/ 	.short	0x0000
        /*0024*/ 	.byte	0x00, 0xf5, 0x21, 0x00


	//----- nvinfo : EIATTR_SPARSE_MMA_MASK
	.align		4
.L_23:
        /*0028*/ 	.byte	0x03, 0x50
        /*002a*/ 	.short	0x0000


	//----- nvinfo : EIATTR_MAXREG_COUNT
	.align		4
        /*002c*/ 	.byte	0x03, 0x1b
        /*002e*/ 	.short	0x00ff


	//----- nvinfo : EIATTR_MERCURY_ISA_VERSION
	.align		4
        /*0030*/ 	.byte	0x03, 0x5f
        /*0032*/ 	.short	0x0101


	//----- nvinfo : EIATTR_VRC_CTA_INIT_COUNT
	.align		4
        /*0034*/ 	.byte	0x02, 0x4a
	.zero		1
	.zero		1


	//----- nvinfo : EIATTR_EXIT_INSTR_OFFSETS
	.align		4
        /*0038*/ 	.byte	0x04, 0x1c
        /*003a*/ 	.short	(.L_25 - .L_24)


	//   ....[0]....
.L_24:
        /*003c*/ 	.word	0x00000040


	//----- nvinfo : EIATTR_CBANK_PARAM_SIZE
	.align		4
.L_25:
        /*0040*/ 	.byte	0x03, 0x19
        /*0042*/ 	.short	0x0010


	//----- nvinfo : EIATTR_PARAM_CBANK
	.align		4
        /*0044*/ 	.byte	0x04, 0x0a
        /*0046*/ 	.short	(.L_27 - .L_26)
	.align		4
.L_26:
        /*0048*/ 	.word	index@(.nv.constant0._Z21init_using_gpu_kernelPN4cuda3__46atomicIiLNS_3std3__412thread_scopeE0EEEPi)
        /*004c*/ 	.short	0x0380
        /*004e*/ 	.short	0x0010


	//----- nvinfo : EIATTR_SW_WAR
	.align		4
.L_27:
        /*0050*/ 	.byte	0x04, 0x36
        /*0052*/ 	.short	(.L_29 - .L_28)
.L_28:
        /*0054*/ 	.word	0x00000008
.L_29:


//--------------------- .nv.info._Z12producer_gpuPN4cuda3__46atomicIiLNS_3std3__412thread_scopeE0EEEPiS7_ --------------------------
	.section	.nv.info._Z12producer_gpuPN4cuda3__46atomicIiLNS_3std3__412thread_scopeE0EEEPiS7_,"",@"SHT_CUDA_INFO"
	.sectionflags	@""
	.align	4


	//----- nvinfo : EIATTR_CUDA_API_VERSION
	.align		4
        /*0000*/ 	.byte	0x04, 0x37
        /*0002*/ 	.short	(.L_31 - .L_30)
.L_30:
        /*0004*/ 	.word	0x00000082


	//----- nvinfo : EIATTR_KPARAM_INFO
	.align		4
.L_31:
        /*0008*/ 	.byte	0x04, 0x17
        /*000a*/ 	.short	(.L_33 - .L_32)
.L_32:
        /*000c*/ 	.word	0x00000000
        /*0010*/ 	.short	0x0002
        /*0012*/ 	.short	0x0010
        /*0014*/ 	.byte	0x00, 0xf5, 0x21, 0x00


	//----- nvinfo : EIATTR_KPARAM_INFO
	.align		4
.L_33:
        /*0018*/ 	.byte	0x04, 0x17
        /*001a*/ 	.short	(.L_35 - .L_34)
.L_34:
        /*001c*/ 	.word	0x00000000
        /*0020*/ 	.short	0x0001
        /*0022*/ 	.short	0x0008
        /*0024*/ 	.byte	0x00, 0xf5, 0x21, 0x00


	//----- nvinfo : EIATTR_KPARAM_INFO
	.align		4
.L_35:
        /*0028*/ 	.byte	0x04, 0x17
        /*002a*/ 	.short	(.L_37 - .L_36)
.L_36:
        /*002c*/ 	.word	0x00000000
        /*0030*/ 	.short	0x0000
        /*0032*/ 	.short	0x0000
        /*0034*/ 	.byte	0x00, 0xf5, 0x21, 0x00


	//----- nvinfo : EIATTR_SPARSE_MMA_MASK
	.align		4
.L_37:
        /*0038*/ 	.byte	0x03, 0x50
        /*003a*/ 	.short	0x0000


	//----- nvinfo : EIATTR_MAXREG_COUNT
	.align		4
        /*003c*/ 	.byte	0x03, 0x1b
        /*003e*/ 	.short	0x00ff


	//----- nvinfo : EIATTR_MERCURY_ISA_VERSION
	.align		4
        /*0040*/ 	.byte	0x03, 0x5f
        /*0042*/ 	.short	0x0101


	//----- nvinfo : EIATTR_VRC_CTA_INIT_COUNT
	.align		4
        /*0044*/ 	.byte	0x02, 0x4a
	.zero		1
	.zero		1


	//----- nvinfo : EIATTR_EXIT_INSTR_OFFSETS
	.align		4
        /*0048*/ 	.byte	0x04, 0x1c
        /*004a*/ 	.short	(.L_39 - .L_38)


	//   ....[0]....
.L_38:
        /*004c*/ 	.word	0x000000b0


	//----- nvinfo : EIATTR_CBANK_PARAM_SIZE
	.align		4
.L_39:
        /*0050*/ 	.byte	0x03, 0x19
        /*0052*/ 	.short	0x0018


	//----- nvinfo : EIATTR_PARAM_CBANK
	.align		4
        /*0054*/ 	.byte	0x04, 0x0a
        /*0056*/ 	.short	(.L_41 - .L_40)
	.align		4
.L_40:
        /*0058*/ 	.word	index@(.nv.constant0._Z12producer_gpuPN4cuda3__46atomicIiLNS_3std3__412thread_scopeE0EEEPiS7_)
        /*005c*/ 	.short	0x0380
        /*005e*/ 	.short	0x0018


	//----- nvinfo : EIATTR_SW_WAR
	.align		4
.L_41:
        /*0060*/ 	.byte	0x04, 0x36
        /*0062*/ 	.short	(.L_43 - .L_42)
.L_42:
        /*0064*/ 	.word	0x00000008
.L_43:


//--------------------- .nv.info._Z12consumer_gpuPN4cuda3__46atomicIiLNS_3std3__412thread_scopeE0EEEPiS7_ --------------------------
	.section	.nv.info._Z12consumer_gpuPN4cuda3__46atomicIiLNS_3std3__412thread_scopeE0EEEPiS7_,"",@"SHT_CUDA_INFO"
	.sectionflags	@""
	.align	4


	//----- nvinfo : EIATTR_CUDA_API_VERSION
	.align		4
        /*0000*/ 	.byte	0x04, 0x37
        /*0002*/ 	.short	(.L_45 - .L_44)
.L_44:
        /*0004*/ 	.word	0x00000082


	//----- nvinfo : EIATTR_KPARAM_INFO
	.align		4
.L_45:
        /*0008*/ 	.byte	0x04, 0x17
        /*000a*/ 	.short	(.L_47 - .L_46)
.L_46:
        /*000c*/ 	.word	0x00000000
        /*0010*/ 	.short	0x0002
        /*0012*/ 	.short	0x0010
        /*0014*/ 	.byte	0x00, 0xf5, 0x21, 0x00


	//----- nvinfo : EIATTR_KPARAM_INFO
	.align		4
.L_47:
        /*0018*/ 	.byte	0x04, 0x17
        /*001a*/ 	.short	(.L_49 - .L_48)
.L_48:
        /*001c*/ 	.word	0x00000000
        /*0020*/ 	.short	0x0001
        /*0022*/ 	.short	0x0008
        /*0024*/ 	.byte	0x00, 0xf5, 0x21, 0x00


	//----- nvinfo : EIATTR_KPARAM_INFO
	.align		4
.L_49:
        /*0028*/ 	.byte	0x04, 0x17
        /*002a*/ 	.short	(.L_51 - .L_50)
.L_50:
        /*002c*/ 	.word	0x00000000
        /*0030*/ 	.short	0x0000
        /*0032*/ 	.short	0x0000
        /*0034*/ 	.byte	0x00, 0xf5, 0x21, 0x00


	//----- nvinfo : EIATTR_SPARSE_MMA_MASK
	.align		4
.L_51:
        /*0038*/ 	.byte	0x03, 0x50
        /*003a*/ 	.short	0x0000


	//----- nvinfo : EIATTR_MAXREG_COUNT
	.align		4
        /*003c*/ 	.byte	0x03, 0x1b
        /*003e*/ 	.short	0x00ff


	//----- nvinfo : EIATTR_MERCURY_ISA_VERSION
	.align		4
        /*0040*/ 	.byte	0x03, 0x5f
        /*0042*/ 	.short	0x0101


	//----- nvinfo : EIATTR_VRC_CTA_INIT_COUNT
	.align		4
        /*0044*/ 	.byte	0x02, 0x4a
	.zero		1
	.zero		1


	//----- nvinfo : EIATTR_EXIT_INSTR_OFFSETS
	.align		4
        /*0048*/ 	.byte	0x04, 0x1c
        /*004a*/ 	.short	(.L_53 - .L_52)


	//   ....[0]....
.L_52:
        /*004c*/ 	.word	0x000000c0


	//----- nvinfo : EIATTR_CBANK_PARAM_SIZE
	.align		4
.L_53:
        /*0050*/ 	.byte	0x03, 0x19
        /*0052*/ 	.short	0x0018


	//----- nvinfo : EIATTR_PARAM_CBANK
	.align		4
        /*0054*/ 	.byte	0x04, 0x0a
        /*0056*/ 	.short	(.L_55 - .L_54)
	.align		4
.L_54:
        /*0058*/ 	.word	index@(.nv.constant0._Z12consumer_gpuPN4cuda3__46atomicIiLNS_3std3__412thread_scopeE0EEEPiS7_)
        /*005c*/ 	.short	0x0380
        /*005e*/ 	.short	0x0018


	//----- nvinfo : EIATTR_SW_WAR
	.align		4
.L_55:
        /*0060*/ 	.byte	0x04, 0x36
        /*0062*/ 	.short	(.L_57 - .L_56)
.L_56:
        /*0064*/ 	.word	0x00000008
.L_57:


//--------------------- .nv.callgraph             --------------------------
	.section	.nv.callgraph,"",@"SHT_CUDA_CALLGRAPH"
	.align	4
	.sectionentsize	8
	.align		4
        /*0000*/ 	.word	0x00000000
	.align		4
        /*0004*/ 	.word	0xffffffff
	.align		4
        /*0008*/ 	.word	0x00000000
	.align		4
        /*000c*/ 	.word	0xfffffffe
	.align		4
        /*0010*/ 	.word	0x00000000
	.align		4
        /*0014*/ 	.word	0xfffffffd
	.align		4
        /*0018*/ 	.word	0x00000000
	.align		4
        /*001c*/ 	.word	0xfffffffc


//--------------------- .text._Z21init_using_gpu_kernelPN4cuda3__46atomicIiLNS_3std3__412thread_scopeE0EEEPi --------------------------
	.section	.text._Z21init_using_gpu_kernelPN4cuda3__46atomicIiLNS_3std3__412thread_scopeE0EEEPi,"ax",@progbits
	.align	128
        .global         _Z21init_using_gpu_kernelPN4cuda3__46atomicIiLNS_3std3__412thread_scopeE0EEEPi
        .type           _Z21init_using_gpu_kernelPN4cuda3__46atomicIiLNS_3std3__412thread_scopeE0EEEPi,@function
        .size           _Z21init_using_gpu_kernelPN4cuda3__46atomicIiLNS_3std3__412thread_scopeE0EEEPi,(.L_x_4 - _Z21init_using_gpu_kernelPN4cuda3__46atomicIiLNS_3std3__412thread_scopeE0EEEPi)
        .other          _Z21init_using_gpu_kernelPN4cuda3__46atomicIiLNS_3std3__412thread_scopeE0EEEPi,@"STO_CUDA_ENTRY STV_DEFAULT"
_Z21init_using_gpu_kernelPN4cuda3__46atomicIiLNS_3std3__412thread_scopeE0EEEPi:
.text._Z21init_using_gpu_kernelPN4cuda3__46atomicIiLNS_3std3__412thread_scopeE0EEEPi:
[----:B------:R-:W-:Y:S08]  /*0000*/  LDC R1, c[0x0][0x37c] ;  /* 0x0000df00ff017b82 */ /* 0x000ff00000000800 */
[----:B------:R-:W0:Y:S01]  /*0010*/  LDC.64 R2, c[0x0][0x380] ;  /* 0x0000e000ff027b82 */ /* 0x000e220000000a00 */
[----:B------:R-:W0:Y:S02]  /*0020*/  LDCU.64 UR4, c[0x0][0x358] ;  /* 0x00006b00ff0477ac */ /* 0x000e240008000a00 */
[----:B0-----:R-:W-:Y:S01]  /*0030*/  ST.E.STRONG.SYS desc[UR4][R2.64], RZ ;  /* 0x000000ff02007985 */ /* 0x001fe2000c115904 */
[----:B------:R-:W-:Y:S05]  /*0040*/  EXIT ;  /* 0x000000000000794d */ /* 0x000fea0003800000 */
.L_x_0:
[----:B------:R-:W-:-:S00]  /*0050*/  BRA `(.L_x_0) ;  /* 0xfffffffc00fc7947 */ /* 0x000fc0000383ffff */
[----:B------:R-:W-:-:S00]  /*0060*/  NOP ;  /* 0x0000000000007918 */ /* 0x000fc00000000000 */
        /* <DEDUP_REMOVED lines=9> */
.L_x_4:


//--------------------- .text._Z12producer_gpuPN4cuda3__46atomicIiLNS_3std3__412thread_scopeE0EEEPiS7_ --------------------------
	.section	.text._Z12producer_gpuPN4cuda3__46atomicIiLNS_3std3__412thread_scopeE0EEEPiS7_,"ax",@progbits
	.align	128
        .global         _Z12producer_gpuPN4cuda3__46atomicIiLNS_3std3__412thread_scopeE0EEEPiS7_
        .type           _Z12producer_gpuPN4cuda3__46atomicIiLNS_3std3__412thread_scopeE0EEEPiS7_,@function
        .size           _Z12producer_gpuPN4cuda3__46atomicIiLNS_3std3__412thread_scopeE0EEEPiS7_,(.L_x_5 - _Z12producer_gpuPN4cuda3__46atomicIiLNS_3std3__412thread_scopeE0EEEPiS7_)
        .other          _Z12producer_gpuPN4cuda3__46atomicIiLNS_3std3__412thread_scopeE0EEEPiS7_,@"STO_CUDA_ENTRY STV_DEFAULT"
_Z12producer_gpuPN4cuda3__46atomicIiLNS_3std3__412thread_scopeE0EEEPiS7_:
.text._Z12producer_gpuPN4cuda3__46atomicIiLNS_3std3__412thread_scopeE0EEEPiS7_:
[----:B------:R-:W-:Y:S08]  /*0000*/  LDC R1, c[0x0][0x37c] ;  /* 0x0000df00ff017b82 */ /* 0x000ff00000000800 */
[----:B------:R-:W0:Y:S01]  /*0010*/  LDC.64 R2, c[0x0][0x388] ;  /* 0x0000e200ff027b82 */ /* 0x000e220000000a00 */
[----:B------:R-:W0:Y:S01]  /*0020*/  LDCU.64 UR4, c[0x0][0x358] ;  /* 0x00006b00ff0477ac */ /* 0x000e220008000a00 */
[----:B------:R-:W-:Y:S01]  /*0030*/  HFMA2 R7, -RZ, RZ, 0, 2.50339508056640625e-06 ;  /* 0x0000002aff077431 */ /* 0x000fe200000001ff */
[----:B------:R-:W-:-:S05]  /*0040*/  MOV R9, 0x1 ;  /* 0x0000000100097802 */ /* 0x000fca0000000f00 */
[----:B------:R-:W1:Y:S01]  /*0050*/  LDC.64 R4, c[0x0][0x380] ;  /* 0x0000e000ff047b82 */ /* 0x000e620000000a00 */
[----:B0-----:R-:W-:Y:S01]  /*0060*/  STG.E desc[UR4][R2.64], R7 ;  /* 0x0000000702007986 */ /* 0x001fe2000c101904 */
[----:B------:R-:W-:Y:S06]  /*0070*/  MEMBAR.ALL.SYS ;  /* 0x0000000000007992 */ /* 0x000fec000000b000 */
[----:B------:R-:W-:-:S00]  /*0080*/  ERRBAR ;  /* 0x00000000000079ab */ /* 0x000fc00000000000 */
[----:B------:R-:W-:Y:S06]  /*0090*/  CGAERRBAR ;  /* 0x00000000000075ab */ /* 0x000fec0000000000 */
[----:B-1----:R-:W-:Y:S01]  /*00a0*/  ST.E.STRONG.SYS desc[UR4][R4.64], R9 ;  /* 0x0000000904007985 */ /* 0x002fe2000c115904 */
[----:B------:R-:W-:Y:S05]  /*00b0*/  EXIT ;  /* 0x000000000000794d */ /* 0x000fea0003800000 */
.L_x_1:
        /* <DEDUP_REMOVED lines=12> */
.L_x_5:


//--------------------- .text._Z12consumer_gpuPN4cuda3__46atomicIiLNS_3std3__412thread_scopeE0EEEPiS7_ --------------------------
	.section	.text._Z12consumer_gpuPN4cuda3__46atomicIiLNS_3std3__412thread_scopeE0EEEPiS7_,"ax",@progbits
	.align	128
        .global         _Z12consumer_gpuPN4cuda3__46atomicIiLNS_3std3__412thread_scopeE0EEEPiS7_
        .type           _Z12consumer_gpuPN4cuda3__46atomicIiLNS_3std3__412thread_scopeE0EEEPiS7_,@function
        .size           _Z12consumer_gpuPN4cuda3__46atomicIiLNS_3std3__412thread_scopeE0EEEPiS7_,(.L_x_6 - _Z12consumer_gpuPN4cuda3__46atomicIiLNS_3std3__412thread_scopeE0EEEPiS7_)
        .other          _Z12consumer_gpuPN4cuda3__46atomicIiLNS_3std3__412thread_scopeE0EEEPiS7_,@"STO_CUDA_ENTRY STV_DEFAULT"
_Z12consumer_gpuPN4cuda3__46atomicIiLNS_3std3__412thread_scopeE0EEEPiS7_:
.text._Z12consumer_gpuPN4cuda3__46atomicIiLNS_3std3__412thread_scopeE0EEEPiS7_:
[----:B------:R-:W-:Y:S08]  /*0000*/  LDC R1, c[0x0][0x37c] ;  /* 0x0000df00ff017b82 */ /* 0x000ff00000000800 */
[----:B------:R-:W0:Y:S01]  /*0010*/  LDC.64 R2, c[0x0][0x380] ;  /* 0x0000e000ff027b82 */ /* 0x000e220000000a00 */
[----:B------:R-:W1:Y:S01]  /*0020*/  LDCU.64 UR4, c[0x0][0x358] ;  /* 0x00006b00ff0477ac */ /* 0x000e620008000a00 */
[----:B------:R-:W-:Y:S01]  /*0030*/  NOP ;  /* 0x0000000000007918 */ /* 0x000fe20000000000 */
.L_x_2:
[----:B01----:R-:W2:Y:S04]  /*0040*/  LD.E.STRONG.SYS R0, desc[UR4][R2.64] ;  /* 0x0000000402007980 */ /* 0x003ea8000c115900 */
[----:B--2---:R-:W-:Y:S01]  /*0050*/  CCTL.IVALL ;  /* 0x00000000ff00798f */ /* 0x004fe20002000000 */
[----:B------:R-:W-:-:S13]  /*0060*/  ISETP.NE.AND P0, PT, R0, RZ, PT ;  /* 0x000000ff0000720c */ /* 0x000fda0003f05270 */
[----:B------:R-:W-:Y:S05]  /*0070*/  @!P0 BRA `(.L_x_2) ;  /* 0xfffffffc00f08947 */ /* 0x000fea000383ffff */
[----:B------:R-:W0:Y:S02]  /*0080*/  LDC.64 R2, c[0x0][0x388] ;  /* 0x0000e200ff027b82 */ /* 0x000e240000000a00 */
[----:B0-----:R-:W2:Y:S06]  /*0090*/  LDG.E R3, desc[UR4][R2.64] ;  /* 0x0000000402037981 */ /* 0x001eac000c1e1900 */
[----:B------:R-:W2:Y:S02]  /*00a0*/  LDC.64 R4, c[0x0][0x390] ;  /* 0x0000e400ff047b82 */ /* 0x000ea40000000a00 */
[----:B--2---:R-:W-:Y:S01]  /*00b0*/  STG.E desc[UR4][R4.64], R3 ;  /* 0x0000000304007986 */ /* 0x004fe2000c101904 */
[----:B------:R-:W-:Y:S05]  /*00c0*/  EXIT ;  /* 0x000000000000794d */ /* 0x000fea0003800000 */
.L_x_3:
        /* <DEDUP_REMOVED lines=11> */
.L_x_6:


//--------------------- .nv.shared.reserved.0     --------------------------
	.section	.nv.shared.reserved.0,"aw",@nobits
	.weak		__nv_reservedSMEM_offset_0_alias
	.size		__nv_reservedSMEM_offset_0_alias, 0, 64
	.other		__nv_reservedSMEM_offset_0_alias,@"STO_CUDA_RESERVED_SHARED STV_DEFAULT"
__nv_reservedSMEM_offset_0_alias:
	.zero		0
	.zero		64


//--------------------- .nv.constant0._Z21init_using_gpu_kernelPN4cuda3__46atomicIiLNS_3std3__412thread_scopeE0EEEPi --------------------------
	.section	.nv.constant0._Z21init_using_gpu_kernelPN4cuda3__46atomicIiLNS_3std3__412thread_scopeE0EEEPi,"a",@progbits
	.sectionflags	@""
	.align	4
.nv.constant0._Z21init_using_gpu_kernelPN4cuda3__46atomicIiLNS_3std3__412thread_scopeE0EEEPi:
	.zero		912


//--------------------- .nv.constant0._Z12producer_gpuPN4cuda3__46atomicIiLNS_3std3__412thread_scopeE0EEEPiS7_ --------------------------
	.section	.nv.constant0._Z12producer_gpuPN4cuda3__46atomicIiLNS_3std3__412thread_scopeE0EEEPiS7_,"a",@progbits
	.sectionflags	@""
	.align	4
.nv.constant0._Z12producer_gpuPN4cuda3__46atomicIiLNS_3std3__412thread_scopeE0EEEPiS7_:
	.zero		920


//--------------------- .nv.constant0._Z12consumer_gpuPN4cuda3__46atomicIiLNS_3std3__412thread_scopeE0EEEPiS7_ --------------------------
	.section	.nv.constant0._Z12consumer_gpuPN4cuda3__46atomicIiLNS_3std3__412thread_scopeE0EEEPiS7_,"a",@progbits
	.sectionflags	@""
	.align	4
.nv.constant0._Z12consumer_gpuPN4cuda3__46atomicIiLNS_3std3__412thread_scopeE0EEEPiS7_:
	.zero		920


//--------------------- SYMBOLS --------------------------

	.type		.nv.reservedSmem.offset0,@object
	.size		.nv.reservedSmem.offset0,0x4
